//
// Generated by NVIDIA NVVM Compiler
//
// Compiler Build ID: CL-36424714
// Cuda compilation tools, release 13.0, V13.0.88
// Based on NVVM 20.0.0
//

.version 9.0
.target sm_100
.address_size 64

	// .globl	_Z23process_weather_recordsP13WeatherRecordiPdS1_S1_PiS1_S2_S1_S2_
// _ZZ23process_weather_recordsP13WeatherRecordiPdS1_S1_PiS1_S2_S1_S2_E11sh_temp_sum has been demoted
// _ZZ23process_weather_recordsP13WeatherRecordiPdS1_S1_PiS1_S2_S1_S2_E11sh_temp_min has been demoted
// _ZZ23process_weather_recordsP13WeatherRecordiPdS1_S1_PiS1_S2_S1_S2_E11sh_temp_max has been demoted
// _ZZ23process_weather_recordsP13WeatherRecordiPdS1_S1_PiS1_S2_S1_S2_E13sh_temp_count has been demoted
// _ZZ23process_weather_recordsP13WeatherRecordiPdS1_S1_PiS1_S2_S1_S2_E13sh_precip_sum has been demoted
// _ZZ23process_weather_recordsP13WeatherRecordiPdS1_S1_PiS1_S2_S1_S2_E15sh_precip_count has been demoted
// _ZZ23process_weather_recordsP13WeatherRecordiPdS1_S1_PiS1_S2_S1_S2_E15sh_monthly_temp has been demoted
// _ZZ23process_weather_recordsP13WeatherRecordiPdS1_S1_PiS1_S2_S1_S2_E16sh_monthly_count has been demoted

.visible .entry _Z23process_weather_recordsP13WeatherRecordiPdS1_S1_PiS1_S2_S1_S2_(
	.param .u64 .ptr .align 1 _Z23process_weather_recordsP13WeatherRecordiPdS1_S1_PiS1_S2_S1_S2__param_0,
	.param .u32 _Z23process_weather_recordsP13WeatherRecordiPdS1_S1_PiS1_S2_S1_S2__param_1,
	.param .u64 .ptr .align 1 _Z23process_weather_recordsP13WeatherRecordiPdS1_S1_PiS1_S2_S1_S2__param_2,
	.param .u64 .ptr .align 1 _Z23process_weather_recordsP13WeatherRecordiPdS1_S1_PiS1_S2_S1_S2__param_3,
	.param .u64 .ptr .align 1 _Z23process_weather_recordsP13WeatherRecordiPdS1_S1_PiS1_S2_S1_S2__param_4,
	.param .u64 .ptr .align 1 _Z23process_weather_recordsP13WeatherRecordiPdS1_S1_PiS1_S2_S1_S2__param_5,
	.param .u64 .ptr .align 1 _Z23process_weather_recordsP13WeatherRecordiPdS1_S1_PiS1_S2_S1_S2__param_6,
	.param .u64 .ptr .align 1 _Z23process_weather_recordsP13WeatherRecordiPdS1_S1_PiS1_S2_S1_S2__param_7,
	.param .u64 .ptr .align 1 _Z23process_weather_recordsP13WeatherRecordiPdS1_S1_PiS1_S2_S1_S2__param_8,
	.param .u64 .ptr .align 1 _Z23process_weather_recordsP13WeatherRecordiPdS1_S1_PiS1_S2_S1_S2__param_9
)
{
	.reg .pred 	%p<10>;
	.reg .b16 	%rs<4>;
	.reg .b32 	%r<130>;
	.reg .b32 	%f<96>;
	.reg .b64 	%rd<29>;
	.reg .b64 	%fd<33>;
	// demoted variable
	.shared .align 4 .b8 _ZZ23process_weather_recordsP13WeatherRecordiPdS1_S1_PiS1_S2_S1_S2_E11sh_temp_sum[1024];
	// demoted variable
	.shared .align 4 .b8 _ZZ23process_weather_recordsP13WeatherRecordiPdS1_S1_PiS1_S2_S1_S2_E11sh_temp_min[1024];
	// demoted variable
	.shared .align 4 .b8 _ZZ23process_weather_recordsP13WeatherRecordiPdS1_S1_PiS1_S2_S1_S2_E11sh_temp_max[1024];
	// demoted variable
	.shared .align 4 .b8 _ZZ23process_weather_recordsP13WeatherRecordiPdS1_S1_PiS1_S2_S1_S2_E13sh_temp_count[1024];
	// demoted variable
	.shared .align 4 .b8 _ZZ23process_weather_recordsP13WeatherRecordiPdS1_S1_PiS1_S2_S1_S2_E13sh_precip_sum[1024];
	// demoted variable
	.shared .align 4 .b8 _ZZ23process_weather_recordsP13WeatherRecordiPdS1_S1_PiS1_S2_S1_S2_E15sh_precip_count[1024];
	// demoted variable
	.shared .align 4 .b8 _ZZ23process_weather_recordsP13WeatherRecordiPdS1_S1_PiS1_S2_S1_S2_E15sh_monthly_temp[12288];
	// demoted variable
	.shared .align 4 .b8 _ZZ23process_weather_recordsP13WeatherRecordiPdS1_S1_PiS1_S2_S1_S2_E16sh_monthly_count[12288];
	ld.param.u64 	%rd2, [_Z23process_weather_recordsP13WeatherRecordiPdS1_S1_PiS1_S2_S1_S2__param_0];
	ld.param.u32 	%r24, [_Z23process_weather_recordsP13WeatherRecordiPdS1_S1_PiS1_S2_S1_S2__param_1];
	mov.u32 	%r1, %tid.x;
	mov.u32 	%r25, %ctaid.x;
	mov.u32 	%r129, %ntid.x;
	mad.lo.s32 	%r126, %r25, %r129, %r1;
	shl.b32 	%r26, %r1, 2;
	mov.u32 	%r27, _ZZ23process_weather_recordsP13WeatherRecordiPdS1_S1_PiS1_S2_S1_S2_E11sh_temp_sum;
	add.s32 	%r4, %r27, %r26;
	mov.b32 	%r28, 0;
	st.shared.u32 	[%r4], %r28;
	mov.u32 	%r29, _ZZ23process_weather_recordsP13WeatherRecordiPdS1_S1_PiS1_S2_S1_S2_E11sh_temp_min;
	add.s32 	%r5, %r29, %r26;
	mov.b32 	%r30, 2139095039;
	st.shared.u32 	[%r5], %r30;
	mov.u32 	%r31, _ZZ23process_weather_recordsP13WeatherRecordiPdS1_S1_PiS1_S2_S1_S2_E11sh_temp_max;
	add.s32 	%r6, %r31, %r26;
	mov.b32 	%r32, -8388609;
	st.shared.u32 	[%r6], %r32;
	mov.u32 	%r33, _ZZ23process_weather_recordsP13WeatherRecordiPdS1_S1_PiS1_S2_S1_S2_E13sh_temp_count;
	add.s32 	%r7, %r33, %r26;
	st.shared.u32 	[%r7], %r28;
	mov.u32 	%r34, _ZZ23process_weather_recordsP13WeatherRecordiPdS1_S1_PiS1_S2_S1_S2_E13sh_precip_sum;
	add.s32 	%r8, %r34, %r26;
	st.shared.u32 	[%r8], %r28;
	mov.u32 	%r35, _ZZ23process_weather_recordsP13WeatherRecordiPdS1_S1_PiS1_S2_S1_S2_E15sh_precip_count;
	add.s32 	%r9, %r35, %r26;
	st.shared.u32 	[%r9], %r28;
	mov.u32 	%r36, _ZZ23process_weather_recordsP13WeatherRecordiPdS1_S1_PiS1_S2_S1_S2_E16sh_monthly_count;
	add.s32 	%r10, %r36, %r26;
	mov.u32 	%r37, _ZZ23process_weather_recordsP13WeatherRecordiPdS1_S1_PiS1_S2_S1_S2_E15sh_monthly_temp;
	add.s32 	%r11, %r37, %r26;
	st.shared.u32 	[%r11], %r28;
	st.shared.u32 	[%r10], %r28;
	st.shared.u32 	[%r11+1024], %r28;
	st.shared.u32 	[%r10+1024], %r28;
	st.shared.u32 	[%r11+2048], %r28;
	st.shared.u32 	[%r10+2048], %r28;
	st.shared.u32 	[%r11+3072], %r28;
	st.shared.u32 	[%r10+3072], %r28;
	st.shared.u32 	[%r11+4096], %r28;
	st.shared.u32 	[%r10+4096], %r28;
	st.shared.u32 	[%r11+5120], %r28;
	st.shared.u32 	[%r10+5120], %r28;
	st.shared.u32 	[%r11+6144], %r28;
	st.shared.u32 	[%r10+6144], %r28;
	st.shared.u32 	[%r11+7168], %r28;
	st.shared.u32 	[%r10+7168], %r28;
	st.shared.u32 	[%r11+8192], %r28;
	st.shared.u32 	[%r10+8192], %r28;
	st.shared.u32 	[%r11+9216], %r28;
	st.shared.u32 	[%r10+9216], %r28;
	st.shared.u32 	[%r11+10240], %r28;
	st.shared.u32 	[%r10+10240], %r28;
	st.shared.u32 	[%r11+11264], %r28;
	st.shared.u32 	[%r10+11264], %r28;
	setp.ge.s32 	%p1, %r126, %r24;
	@%p1 bra 	$L__BB0_8;
	mov.u32 	%r39, %nctaid.x;
	mul.lo.s32 	%r12, %r129, %r39;
	cvta.to.global.u64 	%rd1, %rd2;
	mov.f32 	%f93, 0f7F7FFFFF;
	mov.f32 	%f92, 0fFF7FFFFF;
	mov.f32 	%f95, 0f00000000;
	mov.b32 	%r128, 0;
	mov.u32 	%r127, %r128;
	mov.f32 	%f94, %f95;
$L__BB0_2:
	mul.wide.s32 	%rd11, %r126, 16;
	add.s64 	%rd12, %rd1, %rd11;
	ld.global.f32 	%f5, [%rd12];
	ld.global.f32 	%f6, [%rd12+4];
	ld.global.u32 	%r16, [%rd12+8];
	ld.global.v2.u8 	{%rs2, %rs1}, [%rd12+12];
	setp.eq.s16 	%p2, %rs2, 0;
	@%p2 bra 	$L__BB0_5;
	add.f32 	%f94, %f5, %f94;
	st.shared.f32 	[%r4], %f94;
	min.f32 	%f93, %f93, %f5;
	st.shared.f32 	[%r5], %f93;
	max.f32 	%f92, %f92, %f5;
	st.shared.f32 	[%r6], %f92;
	add.s32 	%r127, %r127, 1;
	st.shared.u32 	[%r7], %r127;
	setp.gt.u32 	%p3, %r16, 11;
	@%p3 bra 	$L__BB0_5;
	shl.b32 	%r40, %r16, 10;
	add.s32 	%r41, %r11, %r40;
	ld.shared.f32 	%f18, [%r41];
	add.f32 	%f19, %f5, %f18;
	st.shared.f32 	[%r41], %f19;
	add.s32 	%r42, %r10, %r40;
	ld.shared.u32 	%r43, [%r42];
	add.s32 	%r44, %r43, 1;
	st.shared.u32 	[%r42], %r44;
$L__BB0_5:
	and.b16  	%rs3, %rs1, 255;
	setp.eq.s16 	%p4, %rs3, 0;
	@%p4 bra 	$L__BB0_7;
	add.f32 	%f95, %f6, %f95;
	st.shared.f32 	[%r8], %f95;
	add.s32 	%r128, %r128, 1;
	st.shared.u32 	[%r9], %r128;
$L__BB0_7:
	add.s32 	%r126, %r126, %r12;
	setp.lt.s32 	%p5, %r126, %r24;
	@%p5 bra 	$L__BB0_2;
$L__BB0_8:
	bar.sync 	0;
	setp.lt.u32 	%p6, %r129, 2;
	@%p6 bra 	$L__BB0_12;
$L__BB0_9:
	shr.u32 	%r23, %r129, 1;
	setp.ge.u32 	%p7, %r1, %r23;
	@%p7 bra 	$L__BB0_11;
	shl.b32 	%r45, %r23, 2;
	add.s32 	%r46, %r4, %r45;
	ld.shared.f32 	%f20, [%r46];
	ld.shared.f32 	%f21, [%r4];
	add.f32 	%f22, %f20, %f21;
	st.shared.f32 	[%r4], %f22;
	ld.shared.f32 	%f23, [%r5];
	add.s32 	%r47, %r5, %r45;
	ld.shared.f32 	%f24, [%r47];
	min.f32 	%f25, %f23, %f24;
	st.shared.f32 	[%r5], %f25;
	ld.shared.f32 	%f26, [%r6];
	add.s32 	%r48, %r6, %r45;
	ld.shared.f32 	%f27, [%r48];
	max.f32 	%f28, %f26, %f27;
	st.shared.f32 	[%r6], %f28;
	add.s32 	%r49, %r7, %r45;
	ld.shared.u32 	%r50, [%r49];
	ld.shared.u32 	%r51, [%r7];
	add.s32 	%r52, %r51, %r50;
	st.shared.u32 	[%r7], %r52;
	add.s32 	%r53, %r8, %r45;
	ld.shared.f32 	%f29, [%r53];
	ld.shared.f32 	%f30, [%r8];
	add.f32 	%f31, %f29, %f30;
	st.shared.f32 	[%r8], %f31;
	add.s32 	%r54, %r9, %r45;
	ld.shared.u32 	%r55, [%r54];
	ld.shared.u32 	%r56, [%r9];
	add.s32 	%r57, %r56, %r55;
	st.shared.u32 	[%r9], %r57;
	add.s32 	%r58, %r11, %r45;
	ld.shared.f32 	%f32, [%r58];
	ld.shared.f32 	%f33, [%r11];
	add.f32 	%f34, %f32, %f33;
	st.shared.f32 	[%r11], %f34;
	add.s32 	%r59, %r10, %r45;
	ld.shared.u32 	%r60, [%r59];
	ld.shared.u32 	%r61, [%r10];
	add.s32 	%r62, %r61, %r60;
	st.shared.u32 	[%r10], %r62;
	ld.shared.f32 	%f35, [%r58+1024];
	ld.shared.f32 	%f36, [%r11+1024];
	add.f32 	%f37, %f35, %f36;
	st.shared.f32 	[%r11+1024], %f37;
	ld.shared.u32 	%r63, [%r59+1024];
	ld.shared.u32 	%r64, [%r10+1024];
	add.s32 	%r65, %r64, %r63;
	st.shared.u32 	[%r10+1024], %r65;
	ld.shared.f32 	%f38, [%r58+2048];
	ld.shared.f32 	%f39, [%r11+2048];
	add.f32 	%f40, %f38, %f39;
	st.shared.f32 	[%r11+2048], %f40;
	ld.shared.u32 	%r66, [%r59+2048];
	ld.shared.u32 	%r67, [%r10+2048];
	add.s32 	%r68, %r67, %r66;
	st.shared.u32 	[%r10+2048], %r68;
	ld.shared.f32 	%f41, [%r58+3072];
	ld.shared.f32 	%f42, [%r11+3072];
	add.f32 	%f43, %f41, %f42;
	st.shared.f32 	[%r11+3072], %f43;
	ld.shared.u32 	%r69, [%r59+3072];
	ld.shared.u32 	%r70, [%r10+3072];
	add.s32 	%r71, %r70, %r69;
	st.shared.u32 	[%r10+3072], %r71;
	ld.shared.f32 	%f44, [%r58+4096];
	ld.shared.f32 	%f45, [%r11+4096];
	add.f32 	%f46, %f44, %f45;
	st.shared.f32 	[%r11+4096], %f46;
	ld.shared.u32 	%r72, [%r59+4096];
	ld.shared.u32 	%r73, [%r10+4096];
	add.s32 	%r74, %r73, %r72;
	st.shared.u32 	[%r10+4096], %r74;
	ld.shared.f32 	%f47, [%r58+5120];
	ld.shared.f32 	%f48, [%r11+5120];
	add.f32 	%f49, %f47, %f48;
	st.shared.f32 	[%r11+5120], %f49;
	ld.shared.u32 	%r75, [%r59+5120];
	ld.shared.u32 	%r76, [%r10+5120];
	add.s32 	%r77, %r76, %r75;
	st.shared.u32 	[%r10+5120], %r77;
	ld.shared.f32 	%f50, [%r58+6144];
	ld.shared.f32 	%f51, [%r11+6144];
	add.f32 	%f52, %f50, %f51;
	st.shared.f32 	[%r11+6144], %f52;
	ld.shared.u32 	%r78, [%r59+6144];
	ld.shared.u32 	%r79, [%r10+6144];
	add.s32 	%r80, %r79, %r78;
	st.shared.u32 	[%r10+6144], %r80;
	ld.shared.f32 	%f53, [%r58+7168];
	ld.shared.f32 	%f54, [%r11+7168];
	add.f32 	%f55, %f53, %f54;
	st.shared.f32 	[%r11+7168], %f55;
	ld.shared.u32 	%r81, [%r59+7168];
	ld.shared.u32 	%r82, [%r10+7168];
	add.s32 	%r83, %r82, %r81;
	st.shared.u32 	[%r10+7168], %r83;
	ld.shared.f32 	%f56, [%r58+8192];
	ld.shared.f32 	%f57, [%r11+8192];
	add.f32 	%f58, %f56, %f57;
	st.shared.f32 	[%r11+8192], %f58;
	ld.shared.u32 	%r84, [%r59+8192];
	ld.shared.u32 	%r85, [%r10+8192];
	add.s32 	%r86, %r85, %r84;
	st.shared.u32 	[%r10+8192], %r86;
	ld.shared.f32 	%f59, [%r58+9216];
	ld.shared.f32 	%f60, [%r11+9216];
	add.f32 	%f61, %f59, %f60;
	st.shared.f32 	[%r11+9216], %f61;
	ld.shared.u32 	%r87, [%r59+9216];
	ld.shared.u32 	%r88, [%r10+9216];
	add.s32 	%r89, %r88, %r87;
	st.shared.u32 	[%r10+9216], %r89;
	ld.shared.f32 	%f62, [%r58+10240];
	ld.shared.f32 	%f63, [%r11+10240];
	add.f32 	%f64, %f62, %f63;
	st.shared.f32 	[%r11+10240], %f64;
	ld.shared.u32 	%r90, [%r59+10240];
	ld.shared.u32 	%r91, [%r10+10240];
	add.s32 	%r92, %r91, %r90;
	st.shared.u32 	[%r10+10240], %r92;
	ld.shared.f32 	%f65, [%r58+11264];
	ld.shared.f32 	%f66, [%r11+11264];
	add.f32 	%f67, %f65, %f66;
	st.shared.f32 	[%r11+11264], %f67;
	ld.shared.u32 	%r93, [%r59+11264];
	ld.shared.u32 	%r94, [%r10+11264];
	add.s32 	%r95, %r94, %r93;
	st.shared.u32 	[%r10+11264], %r95;
$L__BB0_11:
	bar.sync 	0;
	setp.gt.u32 	%p8, %r129, 3;
	mov.u32 	%r129, %r23;
	@%p8 bra 	$L__BB0_9;
$L__BB0_12:
	setp.ne.s32 	%p9, %r1, 0;
	@%p9 bra 	$L__BB0_14;
	ld.param.u64 	%rd28, [_Z23process_weather_recordsP13WeatherRecordiPdS1_S1_PiS1_S2_S1_S2__param_9];
	ld.param.u64 	%rd27, [_Z23process_weather_recordsP13WeatherRecordiPdS1_S1_PiS1_S2_S1_S2__param_8];
	ld.param.u64 	%rd26, [_Z23process_weather_recordsP13WeatherRecordiPdS1_S1_PiS1_S2_S1_S2__param_7];
	ld.param.u64 	%rd25, [_Z23process_weather_recordsP13WeatherRecordiPdS1_S1_PiS1_S2_S1_S2__param_6];
	ld.param.u64 	%rd24, [_Z23process_weather_recordsP13WeatherRecordiPdS1_S1_PiS1_S2_S1_S2__param_5];
	ld.param.u64 	%rd23, [_Z23process_weather_recordsP13WeatherRecordiPdS1_S1_PiS1_S2_S1_S2__param_4];
	ld.param.u64 	%rd22, [_Z23process_weather_recordsP13WeatherRecordiPdS1_S1_PiS1_S2_S1_S2__param_3];
	ld.param.u64 	%rd21, [_Z23process_weather_recordsP13WeatherRecordiPdS1_S1_PiS1_S2_S1_S2__param_2];
	cvta.to.global.u64 	%rd13, %rd28;
	cvta.to.global.u64 	%rd14, %rd27;
	cvta.to.global.u64 	%rd15, %rd23;
	cvta.to.global.u64 	%rd16, %rd22;
	ld.shared.f32 	%f68, [_ZZ23process_weather_recordsP13WeatherRecordiPdS1_S1_PiS1_S2_S1_S2_E11sh_temp_sum];
	cvt.f64.f32 	%fd1, %f68;
	cvta.to.global.u64 	%rd17, %rd21;
	atom.global.add.f64 	%fd2, [%rd17], %fd1;
	ld.global.f64 	%fd3, [%rd16];
	cvt.rn.f32.f64 	%f69, %fd3;
	ld.shared.f32 	%f70, [_ZZ23process_weather_recordsP13WeatherRecordiPdS1_S1_PiS1_S2_S1_S2_E11sh_temp_min];
	min.f32 	%f71, %f69, %f70;
	cvt.f64.f32 	%fd4, %f71;
	st.global.f64 	[%rd16], %fd4;
	ld.global.f64 	%fd5, [%rd15];
	cvt.rn.f32.f64 	%f72, %fd5;
	ld.shared.f32 	%f73, [_ZZ23process_weather_recordsP13WeatherRecordiPdS1_S1_PiS1_S2_S1_S2_E11sh_temp_max];
	max.f32 	%f74, %f72, %f73;
	cvt.f64.f32 	%fd6, %f74;
	st.global.f64 	[%rd15], %fd6;
	ld.shared.u32 	%r96, [_ZZ23process_weather_recordsP13WeatherRecordiPdS1_S1_PiS1_S2_S1_S2_E13sh_temp_count];
	cvta.to.global.u64 	%rd18, %rd24;
	atom.global.add.u32 	%r97, [%rd18], %r96;
	ld.shared.f32 	%f75, [_ZZ23process_weather_recordsP13WeatherRecordiPdS1_S1_PiS1_S2_S1_S2_E13sh_precip_sum];
	cvt.f64.f32 	%fd7, %f75;
	cvta.to.global.u64 	%rd19, %rd25;
	atom.global.add.f64 	%fd8, [%rd19], %fd7;
	ld.shared.u32 	%r98, [_ZZ23process_weather_recordsP13WeatherRecordiPdS1_S1_PiS1_S2_S1_S2_E15sh_precip_count];
	cvta.to.global.u64 	%rd20, %rd26;
	atom.global.add.u32 	%r99, [%rd20], %r98;
	ld.shared.f32 	%f76, [_ZZ23process_weather_recordsP13WeatherRecordiPdS1_S1_PiS1_S2_S1_S2_E15sh_monthly_temp];
	cvt.f64.f32 	%fd9, %f76;
	atom.global.add.f64 	%fd10, [%rd14], %fd9;
	ld.shared.u32 	%r100, [_ZZ23process_weather_recordsP13WeatherRecordiPdS1_S1_PiS1_S2_S1_S2_E16sh_monthly_count];
	atom.global.add.u32 	%r101, [%rd13], %r100;
	ld.shared.f32 	%f77, [_ZZ23process_weather_recordsP13WeatherRecordiPdS1_S1_PiS1_S2_S1_S2_E15sh_monthly_temp+1024];
	cvt.f64.f32 	%fd11, %f77;
	atom.global.add.f64 	%fd12, [%rd14+8], %fd11;
	ld.shared.u32 	%r102, [_ZZ23process_weather_recordsP13WeatherRecordiPdS1_S1_PiS1_S2_S1_S2_E16sh_monthly_count+1024];
	atom.global.add.u32 	%r103, [%rd13+4], %r102;
	ld.shared.f32 	%f78, [_ZZ23process_weather_recordsP13WeatherRecordiPdS1_S1_PiS1_S2_S1_S2_E15sh_monthly_temp+2048];
	cvt.f64.f32 	%fd13, %f78;
	atom.global.add.f64 	%fd14, [%rd14+16], %fd13;
	ld.shared.u32 	%r104, [_ZZ23process_weather_recordsP13WeatherRecordiPdS1_S1_PiS1_S2_S1_S2_E16sh_monthly_count+2048];
	atom.global.add.u32 	%r105, [%rd13+8], %r104;
	ld.shared.f32 	%f79, [_ZZ23process_weather_recordsP13WeatherRecordiPdS1_S1_PiS1_S2_S1_S2_E15sh_monthly_temp+3072];
	cvt.f64.f32 	%fd15, %f79;
	atom.global.add.f64 	%fd16, [%rd14+24], %fd15;
	ld.shared.u32 	%r106, [_ZZ23process_weather_recordsP13WeatherRecordiPdS1_S1_PiS1_S2_S1_S2_E16sh_monthly_count+3072];
	atom.global.add.u32 	%r107, [%rd13+12], %r106;
	ld.shared.f32 	%f80, [_ZZ23process_weather_recordsP13WeatherRecordiPdS1_S1_PiS1_S2_S1_S2_E15sh_monthly_temp+4096];
	cvt.f64.f32 	%fd17, %f80;
	atom.global.add.f64 	%fd18, [%rd14+32], %fd17;
	ld.shared.u32 	%r108, [_ZZ23process_weather_recordsP13WeatherRecordiPdS1_S1_PiS1_S2_S1_S2_E16sh_monthly_count+4096];
	atom.global.add.u32 	%r109, [%rd13+16], %r108;
	ld.shared.f32 	%f81, [_ZZ23process_weather_recordsP13WeatherRecordiPdS1_S1_PiS1_S2_S1_S2_E15sh_monthly_temp+5120];
	cvt.f64.f32 	%fd19, %f81;
	atom.global.add.f64 	%fd20, [%rd14+40], %fd19;
	ld.shared.u32 	%r110, [_ZZ23process_weather_recordsP13WeatherRecordiPdS1_S1_PiS1_S2_S1_S2_E16sh_monthly_count+5120];
	atom.global.add.u32 	%r111, [%rd13+20], %r110;
	ld.shared.f32 	%f82, [_ZZ23process_weather_recordsP13WeatherRecordiPdS1_S1_PiS1_S2_S1_S2_E15sh_monthly_temp+6144];
	cvt.f64.f32 	%fd21, %f82;
	atom.global.add.f64 	%fd22, [%rd14+48], %fd21;
	ld.shared.u32 	%r112, [_ZZ23process_weather_recordsP13WeatherRecordiPdS1_S1_PiS1_S2_S1_S2_E16sh_monthly_count+6144];
	atom.global.add.u32 	%r113, [%rd13+24], %r112;
	ld.shared.f32 	%f83, [_ZZ23process_weather_recordsP13WeatherRecordiPdS1_S1_PiS1_S2_S1_S2_E15sh_monthly_temp+7168];
	cvt.f64.f32 	%fd23, %f83;
	atom.global.add.f64 	%fd24, [%rd14+56], %fd23;
	ld.shared.u32 	%r114, [_ZZ23process_weather_recordsP13WeatherRecordiPdS1_S1_PiS1_S2_S1_S2_E16sh_monthly_count+7168];
	atom.global.add.u32 	%r115, [%rd13+28], %r114;
	ld.shared.f32 	%f84, [_ZZ23process_weather_recordsP13WeatherRecordiPdS1_S1_PiS1_S2_S1_S2_E15sh_monthly_temp+8192];
	cvt.f64.f32 	%fd25, %f84;
	atom.global.add.f64 	%fd26, [%rd14+64], %fd25;
	ld.shared.u32 	%r116, [_ZZ23process_weather_recordsP13WeatherRecordiPdS1_S1_PiS1_S2_S1_S2_E16sh_monthly_count+8192];
	atom.global.add.u32 	%r117, [%rd13+32], %r116;
	ld.shared.f32 	%f85, [_ZZ23process_weather_recordsP13WeatherRecordiPdS1_S1_PiS1_S2_S1_S2_E15sh_monthly_temp+9216];
	cvt.f64.f32 	%fd27, %f85;
	atom.global.add.f64 	%fd28, [%rd14+72], %fd27;
	ld.shared.u32 	%r118, [_ZZ23process_weather_recordsP13WeatherRecordiPdS1_S1_PiS1_S2_S1_S2_E16sh_monthly_count+9216];
	atom.global.add.u32 	%r119, [%rd13+36], %r118;
	ld.shared.f32 	%f86, [_ZZ23process_weather_recordsP13WeatherRecordiPdS1_S1_PiS1_S2_S1_S2_E15sh_monthly_temp+10240];
	cvt.f64.f32 	%fd29, %f86;
	atom.global.add.f64 	%fd30, [%rd14+80], %fd29;
	ld.shared.u32 	%r120, [_ZZ23process_weather_recordsP13WeatherRecordiPdS1_S1_PiS1_S2_S1_S2_E16sh_monthly_count+10240];
	atom.global.add.u32 	%r121, [%rd13+40], %r120;
	ld.shared.f32 	%f87, [_ZZ23process_weather_recordsP13WeatherRecordiPdS1_S1_PiS1_S2_S1_S2_E15sh_monthly_temp+11264];
	cvt.f64.f32 	%fd31, %f87;
	atom.global.add.f64 	%fd32, [%rd14+88], %fd31;
	ld.shared.u32 	%r122, [_ZZ23process_weather_recordsP13WeatherRecordiPdS1_S1_PiS1_S2_S1_S2_E16sh_monthly_count+11264];
	atom.global.add.u32 	%r123, [%rd13+44], %r122;
$L__BB0_14:
	ret;

}


// ===== COMPILED SASS (sm_100) =====

	.target	sm_100

	.elftype	@"ET_EXEC"


//--------------------- .note.nv.tkinfo           --------------------------
	.section	.note.nv.tkinfo,"",@"SHT_NOTE"
	.sectionflags	@"SHF_NOTE_NV_TKINFO"
	.tkinfo
        /*0018*/ 	.word	0x00000002
        /*0030*/ 	.string	""
        /*0030*/ 	.string	"ptxas"
        /*0030*/ 	.string	"Cuda compilation tools, release 13.0, V13.0.88"
        /*0030*/ 	.string	"Build cuda_13.0.r13.0/compiler.36424714_0"
        /*0030*/ 	.string	"-arch sm_100 -m 64 "



//--------------------- .note.nv.cuinfo           --------------------------
	.section	.note.nv.cuinfo,"",@"SHT_NOTE"
	.sectionflags	@"SHF_NOTE_NV_CUINFO"
        /*0018*/ 	.short	0x0002
        /*001a*/ 	.short	0x0064
        /*001c*/ 	.short	0x0082
	.zero		2


//--------------------- .nv.info                  --------------------------
	.section	.nv.info,"",@"SHT_CUDA_INFO"
	.align	4


	//----- nvinfo : EIATTR_REGCOUNT
	.align		4
        /*0000*/ 	.byte	0x04, 0x2f
        /*0002*/ 	.short	(.L_1 - .L_0)
	.align		4
.L_0:
        /*0004*/ 	.word	index@(_Z23process_weather_recordsP13WeatherRecordiPdS1_S1_PiS1_S2_S1_S2_)
        /*0008*/ 	.word	0x00000020


	//----- nvinfo : EIATTR_FRAME_SIZE
	.align		4
.L_1:
        /*000c*/ 	.byte	0x04, 0x11
        /*000e*/ 	.short	(.L_3 - .L_2)
	.align		4
.L_2:
        /*0010*/ 	.word	index@(_Z23process_weather_recordsP13WeatherRecordiPdS1_S1_PiS1_S2_S1_S2_)
        /*0014*/ 	.word	0x00000000


	//----- nvinfo : EIATTR_MIN_STACK_SIZE
	.align		4
.L_3:
        /*0018*/ 	.byte	0x04, 0x12
        /*001a*/ 	.short	(.L_5 - .L_4)
	.align		4
.L_4:
        /*001c*/ 	.word	index@(_Z23process_weather_recordsP13WeatherRecordiPdS1_S1_PiS1_S2_S1_S2_)
        /*0020*/ 	.word	0x00000000
.L_5:


//--------------------- .nv.compat                --------------------------
	.section	.nv.compat,"",@"SHT_CUDA_COMPAT_INFO"
	.align	4
        /*0000*/ 	.byte	0x02, 0x09, 0x00, 0x00, 0x02, 0x02, 0x01, 0x00, 0x02, 0x05, 0x05, 0x00, 0x03, 0x07, 0x01, 0x01
        /*0010*/ 	.byte	0x02, 0x03, 0x00, 0x00, 0x02, 0x06, 0x01, 0x00, 0x04, 0x0b, 0x08, 0x00, 0x09, 0x00, 0x00, 0x00
        /*0020*/ 	.byte	0x00, 0x00, 0x00, 0x00


//--------------------- .nv.info._Z23process_weather_recordsP13WeatherRecordiPdS1_S1_PiS1_S2_S1_S2_ --------------------------
	.section	.nv.info._Z23process_weather_recordsP13WeatherRecordiPdS1_S1_PiS1_S2_S1_S2_,"",@"SHT_CUDA_INFO"
	.sectionflags	@""
	.align	4


	//----- nvinfo : EIATTR_CUDA_API_VERSION
	.align		4
        /*0000*/ 	.byte	0x04, 0x37
        /*0002*/ 	.short	(.L_7 - .L_6)
.L_6:
        /*0004*/ 	.word	0x00000082


	//----- nvinfo : EIATTR_KPARAM_INFO
	.align		4
.L_7:
        /*0008*/ 	.byte	0x04, 0x17
        /*000a*/ 	.short	(.L_9 - .L_8)
.L_8:
        /*000c*/ 	.word	0x00000000
        /*0010*/ 	.short	0x0009
        /*0012*/ 	.short	0x0048
        /*0014*/ 	.byte	0x00, 0xf5, 0x21, 0x00


	//----- nvinfo : EIATTR_KPARAM_INFO
	.align		4
.L_9:
        /*0018*/ 	.byte	0x04, 0x17
        /*001a*/ 	.short	(.L_11 - .L_10)
.L_10:
        /*001c*/ 	.word	0x00000000
        /*0020*/ 	.short	0x0008
        /*0022*/ 	.short	0x0040
        /*0024*/ 	.byte	0x00, 0xf5, 0x21, 0x00


	//----- nvinfo : EIATTR_KPARAM_INFO
	.align		4
.L_11:
        /*0028*/ 	.byte	0x04, 0x17
        /*002a*/ 	.short	(.L_13 - .L_12)
.L_12:
        /*002c*/ 	.word	0x00000000
        /*0030*/ 	.short	0x0007
        /*0032*/ 	.short	0x0038
        /*0034*/ 	.byte	0x00, 0xf5, 0x21, 0x00


	//----- nvinfo : EIATTR_KPARAM_INFO
	.align		4
.L_13:
        /*0038*/ 	.byte	0x04, 0x17
        /*003a*/ 	.short	(.L_15 - .L_14)
.L_14:
        /*003c*/ 	.word	0x00000000
        /*0040*/ 	.short	0x0006
        /*0042*/ 	.short	0x0030
        /*0044*/ 	.byte	0x00, 0xf5, 0x21, 0x00


	//----- nvinfo : EIATTR_KPARAM_INFO
	.align		4
.L_15:
        /*0048*/ 	.byte	0x04, 0x17
        /*004a*/ 	.short	(.L_17 - .L_16)
.L_16:
        /*004c*/ 	.word	0x00000000
        /*0050*/ 	.short	0x0005
        /*0052*/ 	.short	0x0028
        /*0054*/ 	.byte	0x00, 0xf5, 0x21, 0x00


	//----- nvinfo : EIATTR_KPARAM_INFO
	.align		4
.L_17:
        /*0058*/ 	.byte	0x04, 0x17
        /*005a*/ 	.short	(.L_19 - .L_18)
.L_18:
        /*005c*/ 	.word	0x00000000
        /*0060*/ 	.short	0x0004
        /*0062*/ 	.short	0x0020
        /*0064*/ 	.byte	0x00, 0xf5, 0x21, 0x00


	//----- nvinfo : EIATTR_KPARAM_INFO
	.align		4
.L_19:
        /*0068*/ 	.byte	0x04, 0x17
        /*006a*/ 	.short	(.L_21 - .L_20)
.L_20:
        /*006c*/ 	.word	0x00000000
        /*0070*/ 	.short	0x0003
        /*0072*/ 	.short	0x0018
        /*0074*/ 	.byte	0x00, 0xf5, 0x21, 0x00


	//----- nvinfo : EIATTR_KPARAM_INFO
	.align		4
.L_21:
        /*0078*/ 	.byte	0x04, 0x17
        /*007a*/ 	.short	(.L_23 - .L_22)
.L_22:
        /*007c*/ 	.word	0x00000000
        /*0080*/ 	.short	0x0002
        /*0082*/ 	.short	0x0010
        /*0084*/ 	.byte	0x00, 0xf5, 0x21, 0x00


	//----- nvinfo : EIATTR_KPARAM_INFO
	.align		4
.L_23:
        /*0088*/ 	.byte	0x04, 0x17
        /*008a*/ 	.short	(.L_25 - .L_24)
.L_24:
        /*008c*/ 	.word	0x00000000
        /*0090*/ 	.short	0x0001
        /*0092*/ 	.short	0x0008
        /*0094*/ 	.byte	0x00, 0xf0, 0x11, 0x00


	//----- nvinfo : EIATTR_KPARAM_INFO
	.align		4
.L_25:
        /*0098*/ 	.byte	0x04, 0x17
        /*009a*/ 	.short	(.L_27 - .L_26)
.L_26:
        /*009c*/ 	.word	0x00000000
        /*00a0*/ 	.short	0x0000
        /*00a2*/ 	.short	0x0000
        /*00a4*/ 	.byte	0x00, 0xf5, 0x21, 0x00


	//----- nvinfo : EIATTR_SPARSE_MMA_MASK
	.align		4
.L_27:
        /*00a8*/ 	.byte	0x03, 0x50
        /*00aa*/ 	.short	0x0000


	//----- nvinfo : EIATTR_MAXREG_COUNT
	.align		4
        /*00ac*/ 	.byte	0x03, 0x1b
        /*00ae*/ 	.short	0x00ff


	//----- nvinfo : EIATTR_NUM_BARRIERS
	.align		4
        /*00b0*/ 	.byte	0x02, 0x4c
        /*00b2*/ 	.byte	0x01
	.zero		1


	//----- nvinfo : EIATTR_MERCURY_ISA_VERSION
	.align		4
        /*00b4*/ 	.byte	0x03, 0x5f
        /*00b6*/ 	.short	0x0101


	//----- nvinfo : EIATTR_VRC_CTA_INIT_COUNT
	.align		4
        /*00b8*/ 	.byte	0x02, 0x4a
	.zero		1
	.zero		1


	//----- nvinfo : EIATTR_EXIT_INSTR_OFFSETS
	.align		4
        /*00bc*/ 	.byte	0x04, 0x1c
        /*00be*/ 	.short	(.L_29 - .L_28)


	//   ....[0]....
.L_28:
        /*00c0*/ 	.word	0x00000fe0


	//   ....[1]....
        /*00c4*/ 	.word	0x00001650


	//----- nvinfo : EIATTR_CRS_STACK_SIZE
	.align		4
.L_29:
        /*00c8*/ 	.byte	0x04, 0x1e
        /*00ca*/ 	.short	(.L_31 - .L_30)
.L_30:
        /*00cc*/ 	.word	0x00000000


	//----- nvinfo : EIATTR_CBANK_PARAM_SIZE
	.align		4
.L_31:
        /*00d0*/ 	.byte	0x03, 0x19
        /*00d2*/ 	.short	0x0050


	//----- nvinfo : EIATTR_PARAM_CBANK
	.align		4
        /*00d4*/ 	.byte	0x04, 0x0a
        /*00d6*/ 	.short	(.L_33 - .L_32)
	.align		4
.L_32:
        /*00d8*/ 	.word	index@(.nv.constant0._Z23process_weather_recordsP13WeatherRecordiPdS1_S1_PiS1_S2_S1_S2_)
        /*00dc*/ 	.short	0x0380
        /*00de*/ 	.short	0x0050


	//----- nvinfo : EIATTR_SW_WAR
	.align		4
.L_33:
        /*00e0*/ 	.byte	0x04, 0x36
        /*00e2*/ 	.short	(.L_35 - .L_34)
.L_34:
        /*00e4*/ 	.word	0x00000008
.L_35:


//--------------------- .nv.callgraph             --------------------------
	.section	.nv.callgraph,"",@"SHT_CUDA_CALLGRAPH"
	.align	4
	.sectionentsize	8
	.align		4
        /*0000*/ 	.word	0x00000000
	.align		4
        /*0004*/ 	.word	0xffffffff
	.align		4
        /*0008*/ 	.word	0x00000000
	.align		4
        /*000c*/ 	.word	0xfffffffe
	.align		4
        /*0010*/ 	.word	0x00000000
	.align		4
        /*0014*/ 	.word	0xfffffffd
	.align		4
        /*0018*/ 	.word	0x00000000
	.align		4
        /*001c*/ 	.word	0xfffffffc


//--------------------- .text._Z23process_weather_recordsP13WeatherRecordiPdS1_S1_PiS1_S2_S1_S2_ --------------------------
	.section	.text._Z23process_weather_recordsP13WeatherRecordiPdS1_S1_PiS1_S2_S1_S2_,"ax",@progbits
	.align	128
        .global         _Z23process_weather_recordsP13WeatherRecordiPdS1_S1_PiS1_S2_S1_S2_
        .type           _Z23process_weather_recordsP13WeatherRecordiPdS1_S1_PiS1_S2_S1_S2_,@function
        .size           _Z23process_weather_recordsP13WeatherRecordiPdS1_S1_PiS1_S2_S1_S2_,(.L_x_10 - _Z23process_weather_recordsP13WeatherRecordiPdS1_S1_PiS1_S2_S1_S2_)
        .other          _Z23process_weather_recordsP13WeatherRecordiPdS1_S1_PiS1_S2_S1_S2_,@"STO_CUDA_ENTRY STV_DEFAULT"
_Z23process_weather_recordsP13WeatherRecordiPdS1_S1_PiS1_S2_S1_S2_:
.text._Z23process_weather_recordsP13WeatherRecordiPdS1_S1_PiS1_S2_S1_S2_:
[----:B------:R-:W-:Y:S01]  /*0000*/  LDC R1, c[0x0][0x37c] ;  /* 0x0000df00ff017b82 */ /* 0x000fe20000000800 */
[----:B------:R-:W0:Y:S07]  /*0010*/  S2R R0, SR_TID.X ;  /* 0x0000000000007919 */ /* 0x000e2e0000002100 */
[----:B------:R-:W1:Y:S01]  /*0020*/  S2UR UR11, SR_CgaCtaId ;  /* 0x00000000000b79c3 */ /* 0x000e620000008800 */
[----:B------:R-:W-:Y:S01]  /*0030*/  UMOV UR4, 0x400 ;  /* 0x0000040000047882 */ /* 0x000fe20000000000 */
[----:B------:R-:W-:Y:S01]  /*0040*/  IMAD.MOV.U32 R2, RZ, RZ, 0x7f7fffff ;  /* 0x7f7fffffff027424 */ /* 0x000fe200078e00ff */
[----:B------:R-:W-:Y:S01]  /*0050*/  UIADD3 UR5, UPT, UPT, UR4, 0x400, URZ ;  /* 0x0000040004057890 */ /* 0x000fe2000fffe0ff */
[----:B------:R-:W-:Y:S01]  /*0060*/  IMAD.MOV.U32 R3, RZ, RZ, -0x800001 ;  /* 0xff7fffffff037424 */ /* 0x000fe200078e00ff */
[----:B------:R-:W-:Y:S01]  /*0070*/  UIADD3 UR6, UPT, UPT, UR4, 0x800, URZ ;  /* 0x0000080004067890 */ /* 0x000fe2000fffe0ff */
[----:B------:R-:W-:Y:S01]  /*0080*/  BSSY.RECONVERGENT B0, `(.L_x_0) ;  /* 0x0000068000007945 */ /* 0x000fe20003800200 */
[----:B------:R-:W-:Y:S01]  /*0090*/  UIADD3 UR7, UPT, UPT, UR4, 0xc00, URZ ;  /* 0x00000c0004077890 */ /* 0x000fe2000fffe0ff */
[----:B------:R-:W2:Y:S01]  /*00a0*/  LDC R7, c[0x0][0x360] ;  /* 0x0000d800ff077b82 */ /* 0x000ea20000000800 */
[----:B------:R-:W-:-:S02]  /*00b0*/  UIADD3 UR8, UPT, UPT, UR4, 0x1000, URZ ;  /* 0x0000100004087890 */ /* 0x000fc4000fffe0ff */
[----:B------:R-:W-:Y:S02]  /*00c0*/  UIADD3 UR9, UPT, UPT, UR4, 0x1400, URZ ;  /* 0x0000140004097890 */ /* 0x000fe4000fffe0ff */
[----:B------:R-:W-:Y:S01]  /*00d0*/  UIADD3 UR10, UPT, UPT, UR4, 0x4800, URZ ;  /* 0x00004800040a7890 */ /* 0x000fe2000fffe0ff */
[----:B------:R-:W3:Y:S01]  /*00e0*/  LDCU UR13, c[0x0][0x388] ;  /* 0x00007100ff0d77ac */ /* 0x000ee20008000800 */
[----:B-1----:R-:W-:Y:S02]  /*00f0*/  ULEA UR12, UR11, UR4, 0x18 ;  /* 0x000000040b0c7291 */ /* 0x002fe4000f8ec0ff */
[----:B------:R-:W-:Y:S02]  /*0100*/  ULEA UR5, UR11, UR5, 0x18 ;  /* 0x000000050b057291 */ /* 0x000fe4000f8ec0ff */
[----:B------:R-:W-:Y:S02]  /*0110*/  ULEA UR6, UR11, UR6, 0x18 ;  /* 0x000000060b067291 */ /* 0x000fe4000f8ec0ff */
[----:B------:R-:W-:Y:S01]  /*0120*/  UIADD3 UR4, UPT, UPT, UR4, 0x1800, URZ ;  /* 0x0000180004047890 */ /* 0x000fe2000fffe0ff */
[C---:B0-----:R-:W-:Y:S01]  /*0130*/  LEA R4, R0.reuse, UR12, 0x2 ;  /* 0x0000000c00047c11 */ /* 0x041fe2000f8e10ff */
[----:B------:R-:W-:Y:S01]  /*0140*/  ULEA UR7, UR11, UR7, 0x18 ;  /* 0x000000070b077291 */ /* 0x000fe2000f8ec0ff */
[C---:B------:R-:W-:Y:S01]  /*0150*/  LEA R5, R0.reuse, UR5, 0x2 ;  /* 0x0000000500057c11 */ /* 0x040fe2000f8e10ff */
[----:B------:R-:W-:Y:S01]  /*0160*/  ULEA UR8, UR11, UR8, 0x18 ;  /* 0x000000080b087291 */ /* 0x000fe2000f8ec0ff */
[C---:B------:R-:W-:Y:S01]  /*0170*/  LEA R6, R0.reuse, UR6, 0x2 ;  /* 0x0000000600067c11 */ /* 0x040fe2000f8e10ff */
[----:B------:R-:W-:Y:S01]  /*0180*/  ULEA UR9, UR11, UR9, 0x18 ;  /* 0x000000090b097291 */ /* 0x000fe2000f8ec0ff */
[----:B------:R0:W-:Y:S01]  /*0190*/  STS [R4], RZ ;  /* 0x000000ff04007388 */ /* 0x0001e20000000800 */
[----:B------:R-:W-:Y:S01]  /*01a0*/  ULEA UR4, UR11, UR4, 0x18 ;  /* 0x000000040b047291 */ /* 0x000fe2000f8ec0ff */
[C---:B------:R-:W-:Y:S01]  /*01b0*/  LEA R8, R0.reuse, UR7, 0x2 ;  /* 0x0000000700087c11 */ /* 0x040fe2000f8e10ff */
[----:B------:R-:W-:Y:S01]  /*01c0*/  ULEA UR10, UR11, UR10, 0x18 ;  /* 0x0000000a0b0a7291 */ /* 0x000fe2000f8ec0ff */
[C---:B------:R-:W-:Y:S01]  /*01d0*/  LEA R9, R0.reuse, UR8, 0x2 ;  /* 0x0000000800097c11 */ /* 0x040fe2000f8e10ff */
[----:B------:R0:W-:Y:S01]  /*01e0*/  STS [R5], R2 ;  /* 0x0000000205007388 */ /* 0x0001e20000000800 */
[C---:B------:R-:W-:Y:S01]  /*01f0*/  LEA R10, R0.reuse, UR9, 0x2 ;  /* 0x00000009000a7c11 */ /* 0x040fe2000f8e10ff */
[----:B------:R-:W2:Y:S01]  /*0200*/  S2UR UR5, SR_CTAID.X ;  /* 0x00000000000579c3 */ /* 0x000ea20000002500 */
[C---:B------:R-:W-:Y:S01]  /*0210*/  LEA R11, R0.reuse, UR4, 0x2 ;  /* 0x00000004000b7c11 */ /* 0x040fe2000f8e10ff */
[----:B------:R0:W-:Y:S01]  /*0220*/  STS [R6], R3 ;  /* 0x0000000306007388 */ /* 0x0001e20000000800 */
[----:B------:R-:W-:Y:S01]  /*0230*/  LEA R12, R0, UR10, 0x2 ;  /* 0x0000000a000c7c11 */ /* 0x000fe2000f8e10ff */
[----:B------:R-:W1:Y:S02]  /*0240*/  LDCU UR6, c[0x0][0x388] ;  /* 0x00007100ff0677ac */ /* 0x000e640008000800 */
[----:B------:R0:W-:Y:S01]  /*0250*/  STS [R8], RZ ;  /* 0x000000ff08007388 */ /* 0x0001e20000000800 */
[----:B------:R-:W4:Y:S03]  /*0260*/  LDCU.64 UR10, c[0x0][0x358] ;  /* 0x00006b00ff0a77ac */ /* 0x000f260008000a00 */
[----:B------:R0:W-:Y:S04]  /*0270*/  STS [R9], RZ ;  /* 0x000000ff09007388 */ /* 0x0001e80000000800 */
[----:B------:R0:W-:Y:S04]  /*0280*/  STS [R10], RZ ;  /* 0x000000ff0a007388 */ /* 0x0001e80000000800 */
[----:B------:R0:W-:Y:S04]  /*0290*/  STS [R11], RZ ;  /* 0x000000ff0b007388 */ /* 0x0001e80000000800 */
[----:B------:R0:W-:Y:S01]  /*02a0*/  STS [R12], RZ ;  /* 0x000000ff0c007388 */ /* 0x0001e20000000800 */
[----:B--2---:R-:W-:-:S03]  /*02b0*/  IMAD R13, R7, UR5, R0 ;  /* 0x00000005070d7c24 */ /* 0x004fc6000f8e0200 */
[----:B------:R0:W-:Y:S02]  /*02c0*/  STS [R11+0x400], RZ ;  /* 0x000400ff0b007388 */ /* 0x0001e40000000800 */
[----:B---3--:R-:W-:Y:S02]  /*02d0*/  ISETP.GE.AND P0, PT, R13, UR13, PT ;  /* 0x0000000d0d007c0c */ /* 0x008fe4000bf06270 */
[----:B------:R0:W-:Y:S04]  /*02e0*/  STS [R12+0x400], RZ ;  /* 0x000400ff0c007388 */ /* 0x0001e80000000800 */
        /* <DEDUP_REMOVED lines=19> */
[----:B------:R0:W-:Y:S01]  /*0420*/  STS [R12+0x2c00], RZ ;  /* 0x002c00ff0c007388 */ /* 0x0001e20000000800 */
[----:B-1--4-:R-:W-:Y:S05]  /*0430*/  @P0 BRA `(.L_x_1) ;  /* 0x0000000000b00947 */ /* 0x012fea0003800000 */
[----:B------:R-:W1:Y:S01]  /*0440*/  LDCU UR4, c[0x0][0x370] ;  /* 0x00006e00ff0477ac */ /* 0x000e620008000800 */
[----:B------:R-:W-:Y:S01]  /*0450*/  HFMA2 R21, -RZ, RZ, 0, 0 ;  /* 0x00000000ff157431 */ /* 0x000fe200000001ff */
[----:B------:R-:W-:Y:S01]  /*0460*/  MOV R14, 0x7f7fffff ;  /* 0x7f7fffff000e7802 */ /* 0x000fe20000000f00 */
[----:B------:R-:W-:Y:S01]  /*0470*/  IMAD.MOV.U32 R15, RZ, RZ, -0x800001 ;  /* 0xff7fffffff0f7424 */ /* 0x000fe200078e00ff */
[----:B------:R-:W-:Y:S01]  /*0480*/  CS2R R16, SRZ ;  /* 0x0000000000107805 */ /* 0x000fe2000001ff00 */
[----:B------:R-:W-:Y:S02]  /*0490*/  IMAD.MOV.U32 R19, RZ, RZ, RZ ;  /* 0x000000ffff137224 */ /* 0x000fe400078e00ff */
[----:B-1----:R-:W-:-:S07]  /*04a0*/  IMAD R18, R7, UR4, RZ ;  /* 0x0000000407127c24 */ /* 0x002fce000f8e02ff */
.L_x_4:
[----:B0-----:R-:W0:Y:S02]  /*04b0*/  LDC.64 R2, c[0x0][0x380] ;  /* 0x0000e000ff027b82 */ /* 0x001e240000000a00 */
[----:B0-----:R-:W-:-:S05]  /*04c0*/  IMAD.WIDE R2, R13, 0x10, R2 ;  /* 0x000000100d027825 */ /* 0x001fca00078e0202 */
[----:B------:R-:W2:Y:S04]  /*04d0*/  LDG.E.U16 R20, desc[UR10][R2.64+0xc] ;  /* 0x00000c0a02147981 */ /* 0x000ea8000c1e1500 */
[----:B------:R-:W3:Y:S01]  /*04e0*/  LDG.E R23, desc[UR10][R2.64+0x4] ;  /* 0x0000040a02177981 */ /* 0x000ee2000c1e1900 */
[----:B------:R-:W-:Y:S01]  /*04f0*/  BSSY.RECONVERGENT B1, `(.L_x_2) ;  /* 0x000001b000017945 */ /* 0x000fe20003800200 */
[C---:B--2---:R-:W-:Y:S02]  /*0500*/  PRMT R22, R20.reuse, 0x7771, RZ ;  /* 0x0000777114167816 */ /* 0x044fe400000000ff */
[----:B------:R-:W-:Y:S02]  /*0510*/  PRMT R20, R20, 0x7770, RZ ;  /* 0x0000777014147816 */ /* 0x000fe400000000ff */
[----:B------:R-:W-:-:S02]  /*0520*/  ISETP.NE.AND P0, PT, R22, RZ, PT ;  /* 0x000000ff1600720c */ /* 0x000fc40003f05270 */
[----:B------:R-:W-:-:S11]  /*0530*/  ISETP.NE.AND P1, PT, R20, RZ, PT ;  /* 0x000000ff1400720c */ /* 0x000fd60003f25270 */
[----:B---3--:R-:W-:Y:S01]  /*0540*/  @P0 FADD R16, R16, R23 ;  /* 0x0000001710100221 */ /* 0x008fe20000000000 */
[----:B------:R-:W-:Y:S01]  /*0550*/  @P0 VIADD R17, R17, 0x1 ;  /* 0x0000000111110836 */ /* 0x000fe20000000000 */
[----:B------:R-:W-:Y:S06]  /*0560*/  @!P1 BRA `(.L_x_3) ;  /* 0x00000000004c9947 */ /* 0x000fec0003800000 */
[----:B------:R-:W2:Y:S04]  /*0570*/  LDG.E R23, desc[UR10][R2.64+0x8] ;  /* 0x0000080a02177981 */ /* 0x000ea8000c1e1900 */
[----:B------:R-:W3:Y:S01]  /*0580*/  LDG.E R22, desc[UR10][R2.64] ;  /* 0x0000000a02167981 */ /* 0x000ee2000c1e1900 */
[----:B------:R-:W-:Y:S01]  /*0590*/  VIADD R19, R19, 0x1 ;  /* 0x0000000113137836 */ /* 0x000fe20000000000 */
[----:B--2---:R-:W-:Y:S01]  /*05a0*/  ISETP.GT.U32.AND P1, PT, R23, 0xb, PT ;  /* 0x0000000b1700780c */ /* 0x004fe20003f24070 */
[----:B---3--:R-:W-:Y:S01]  /*05b0*/  FADD R21, R21, R22 ;  /* 0x0000001615157221 */ /* 0x008fe20000000000 */
[-C--:B------:R-:W-:Y:S02]  /*05c0*/  FMNMX R14, R14, R22.reuse, PT ;  /* 0x000000160e0e7209 */ /* 0x080fe40003800000 */
[----:B------:R-:W-:-:S02]  /*05d0*/  FMNMX R15, R15, R22, !PT ;  /* 0x000000160f0f7209 */ /* 0x000fc40007800000 */
[----:B------:R-:W-:Y:S07]  /*05e0*/  STS [R4], R21 ;  /* 0x0000001504007388 */ /* 0x000fee0000000800 */
[C---:B------:R-:W-:Y:S01]  /*05f0*/  @!P1 LEA R20, R23.reuse, R11, 0xa ;  /* 0x0000000b17149211 */ /* 0x040fe200078e50ff */
[----:B------:R-:W-:Y:S04]  /*0600*/  STS [R5], R14 ;  /* 0x0000000e05007388 */ /* 0x000fe80000000800 */
[----:B------:R-:W-:Y:S04]  /*0610*/  STS [R6], R15 ;  /* 0x0000000f06007388 */ /* 0x000fe80000000800 */
[----:B------:R-:W-:Y:S04]  /*0620*/  STS [R8], R19 ;  /* 0x0000001308007388 */ /* 0x000fe80000000800 */
[----:B------:R-:W0:Y:S02]  /*0630*/  @!P1 LDS R2, [R20] ;  /* 0x0000000014029984 */ /* 0x000e240000000800 */
[----:B0-----:R-:W-:Y:S01]  /*0640*/  @!P1 FADD R3, R22, R2 ;  /* 0x0000000216039221 */ /* 0x001fe20000000000 */
[----:B------:R-:W-:-:S04]  /*0650*/  @!P1 IMAD R2, R23, 0x400, R12 ;  /* 0x0000040017029824 */ /* 0x000fc800078e020c */
[----:B------:R-:W-:Y:S04]  /*0660*/  @!P1 STS [R20], R3 ;  /* 0x0000000314009388 */ /* 0x000fe80000000800 */
[----:B------:R-:W0:Y:S02]  /*0670*/  @!P1 LDS R22, [R2] ;  /* 0x0000000002169984 */ /* 0x000e240000000800 */
[----:B0-----:R-:W-:-:S05]  /*0680*/  @!P1 VIADD R23, R22, 0x1 ;  /* 0x0000000116179836 */ /* 0x001fca0000000000 */
[----:B------:R0:W-:Y:S02]  /*0690*/  @!P1 STS [R2], R23 ;  /* 0x0000001702009388 */ /* 0x0001e40000000800 */
.L_x_3:
[----:B------:R-:W-:Y:S05]  /*06a0*/  BSYNC.RECONVERGENT B1 ;  /* 0x0000000000017941 */ /* 0x000fea0003800200 */
.L_x_2:
[----:B------:R-:W-:Y:S01]  /*06b0*/  IADD3 R13, PT, PT, R18, R13, RZ ;  /* 0x0000000d120d7210 */ /* 0x000fe20007ffe0ff */
[----:B------:R1:W-:Y:S04]  /*06c0*/  @P0 STS [R9], R16 ;  /* 0x0000001009000388 */ /* 0x0003e80000000800 */
[----:B------:R1:W-:Y:S01]  /*06d0*/  @P0 STS [R10], R17 ;  /* 0x000000110a000388 */ /* 0x0003e20000000800 */
[----:B------:R-:W-:-:S13]  /*06e0*/  ISETP.GE.AND P0, PT, R13, UR6, PT ;  /* 0x000000060d007c0c */ /* 0x000fda000bf06270 */
[----:B-1----:R-:W-:Y:S05]  /*06f0*/  @!P0 BRA `(.L_x_4) ;  /* 0xfffffffc006c8947 */ /* 0x002fea000383ffff */
.L_x_1:
[----:B------:R-:W-:Y:S05]  /*0700*/  BSYNC.RECONVERGENT B0 ;  /* 0x0000000000007941 */ /* 0x000fea0003800200 */
.L_x_0:
[----:B------:R-:W-:Y:S01]  /*0710*/  BAR.SYNC.DEFER_BLOCKING 0x0 ;  /* 0x0000000000007b1d */ /* 0x000fe20000010000 */
[----:B------:R-:W-:-:S13]  /*0720*/  ISETP.GE.U32.AND P0, PT, R7, 0x2, PT ;  /* 0x000000020700780c */ /* 0x000fda0003f06070 */
[----:B------:R-:W-:Y:S05]  /*0730*/  @!P0 BRA `(.L_x_5) ;  /* 0x0000000800248947 */ /* 0x000fea0003800000 */
.L_x_8:
[----:B0-----:R-:W-:Y:S01]  /*0740*/  SHF.R.U32.HI R3, RZ, 0x1, R7 ;  /* 0x00000001ff037819 */ /* 0x001fe20000011607 */
[----:B------:R-:W-:Y:S03]  /*0750*/  BSSY.RECONVERGENT B0, `(.L_x_6) ;  /* 0x0000083000007945 */ /* 0x000fe60003800200 */
[----:B------:R-:W-:-:S13]  /*0760*/  ISETP.GE.U32.AND P0, PT, R0, R3, PT ;  /* 0x000000030000720c */ /* 0x000fda0003f06070 */
[----:B------:R-:W-:Y:S05]  /*0770*/  @P0 BRA `(.L_x_7) ;  /* 0x0000000800000947 */ /* 0x000fea0003800000 */
[C---:B------:R-:W-:Y:S01]  /*0780*/  IMAD R2, R3.reuse, 0x4, R4 ;  /* 0x0000000403027824 */ /* 0x040fe200078e0204 */
[----:B------:R-:W-:Y:S01]  /*0790*/  LDS R13, [R4] ;  /* 0x00000000040d7984 */ /* 0x000fe20000000800 */
[C---:B------:R-:W-:Y:S01]  /*07a0*/  IMAD R15, R3.reuse, 0x4, R5 ;  /* 0x00000004030f7824 */ /* 0x040fe200078e0205 */
[----:B------:R-:W-:-:S03]  /*07b0*/  LEA R17, R3, R6, 0x2 ;  /* 0x0000000603117211 */ /* 0x000fc600078e10ff */
[----:B------:R-:W0:Y:S02]  /*07c0*/  LDS R2, [R2] ;  /* 0x0000000002027984 */ /* 0x000e240000000800 */
[----:B0-----:R-:W-:Y:S01]  /*07d0*/  FADD R13, R2, R13 ;  /* 0x0000000d020d7221 */ /* 0x001fe20000000000 */
[----:B------:R-:W-:-:S04]  /*07e0*/  IMAD R2, R3, 0x4, R8 ;  /* 0x0000000403027824 */ /* 0x000fc800078e0208 */
[----:B------:R-:W-:Y:S04]  /*07f0*/  STS [R4], R13 ;  /* 0x0000000d04007388 */ /* 0x000fe80000000800 */
[----:B------:R-:W-:Y:S04]  /*0800*/  LDS R15, [R15] ;  /* 0x000000000f0f7984 */ /* 0x000fe80000000800 */
[----:B------:R-:W0:Y:S02]  /*0810*/  LDS R14, [R5] ;  /* 0x00000000050e7984 */ /* 0x000e240000000800 */
[----:B0-----:R-:W-:Y:S01]  /*0820*/  FMNMX R14, R14, R15, PT ;  /* 0x0000000f0e0e7209 */ /* 0x001fe20003800000 */
[----:B------:R-:W-:-:S04]  /*0830*/  IMAD R15, R3, 0x4, R9 ;  /* 0x00000004030f7824 */ /* 0x000fc800078e0209 */
[----:B------:R-:W-:Y:S04]  /*0840*/  STS [R5], R14 ;  /* 0x0000000e05007388 */ /* 0x000fe80000000800 */
[----:B------:R-:W-:Y:S04]  /*0850*/  LDS R17, [R17] ;  /* 0x0000000011117984 */ /* 0x000fe80000000800 */
[----:B------:R-:W0:Y:S02]  /*0860*/  LDS R16, [R6] ;  /* 0x0000000006107984 */ /* 0x000e240000000800 */
[----:B0-----:R-:W-:-:S02]  /*0870*/  FMNMX R19, R16, R17, !PT ;  /* 0x0000001110137209 */ /* 0x001fc40007800000 */
[----:B------:R-:W-:-:S03]  /*0880*/  LEA R16, R3, R10, 0x2 ;  /* 0x0000000a03107211 */ /* 0x000fc600078e10ff */
[----:B------:R-:W-:Y:S04]  /*0890*/  STS [R6], R19 ;  /* 0x0000001306007388 */ /* 0x000fe80000000800 */
[----:B------:R-:W-:Y:S04]  /*08a0*/  LDS R2, [R2] ;  /* 0x0000000002027984 */ /* 0x000fe80000000800 */
[----:B------:R-:W0:Y:S02]  /*08b0*/  LDS R13, [R8] ;  /* 0x00000000080d7984 */ /* 0x000e240000000800 */
[----:B0-----:R-:W-:-:S02]  /*08c0*/  IADD3 R13, PT, PT, R2, R13, RZ ;  /* 0x0000000d020d7210 */ /* 0x001fc40007ffe0ff */
[----:B------:R-:W-:-:S03]  /*08d0*/  LEA R2, R3, R11, 0x2 ;  /* 0x0000000b03027211 */ /* 0x000fc600078e10ff */
[----:B------:R-:W-:Y:S04]  /*08e0*/  STS [R8], R13 ;  /* 0x0000000d08007388 */ /* 0x000fe80000000800 */
[----:B------:R-:W-:Y:S04]  /*08f0*/  LDS R15, [R15] ;  /* 0x000000000f0f7984 */ /* 0x000fe80000000800 */
[----:B------:R-:W0:Y:S02]  /*0900*/  LDS R14, [R9] ;  /* 0x00000000090e7984 */ /* 0x000e240000000800 */
[----:B0-----:R-:W-:-:S05]  /*0910*/  FADD R14, R15, R14 ;  /* 0x0000000e0f0e7221 */ /* 0x001fca0000000000 */
[----:B------:R-:W-:Y:S04]  /*0920*/  STS [R9], R14 ;  /* 0x0000000e09007388 */ /* 0x000fe80000000800 */
[----:B------:R-:W-:Y:S04]  /*0930*/  LDS R16, [R16] ;  /* 0x0000000010107984 */ /* 0x000fe80000000800 */
[----:B------:R-:W0:Y:S02]  /*0940*/  LDS R17, [R10] ;  /* 0x000000000a117984 */ /* 0x000e240000000800 */
[----:B0-----:R-:W-:-:S05]  /*0950*/  IMAD.IADD R17, R16, 0x1, R17 ;  /* 0x0000000110117824 */ /* 0x001fca00078e0211 */
[----:B------:R-:W-:Y:S04]  /*0960*/  STS [R10], R17 ;  /* 0x000000110a007388 */ /* 0x000fe80000000800 */
[----:B------:R-:W-:Y:S04]  /*0970*/  LDS R18, [R11] ;  /* 0x000000000b127984 */ /* 0x000fe80000000800 */
[----:B------:R-:W0:Y:S02]  /*0980*/  LDS R13, [R2] ;  /* 0x00000000020d7984 */ /* 0x000e240000000800 */
[----:B0-----:R-:W-:Y:S01]  /*0990*/  FADD R18, R13, R18 ;  /* 0x000000120d127221 */ /* 0x001fe20000000000 */
[----:B------:R-:W-:-:S04]  /*09a0*/  IMAD R13, R3, 0x4, R12 ;  /* 0x00000004030d7824 */ /* 0x000fc800078e020c */
[----:B------:R-:W-:Y:S04]  /*09b0*/  STS [R11], R18 ;  /* 0x000000120b007388 */ /* 0x000fe80000000800 */
[----:B------:R-:W-:Y:S04]  /*09c0*/  LDS R15, [R12] ;  /* 0x000000000c0f7984 */ /* 0x000fe80000000800 */
[----:B------:R-:W0:Y:S02]  /*09d0*/  LDS R14, [R13] ;  /* 0x000000000d0e7984 */ /* 0x000e240000000800 */
[----:B0-----:R-:W-:-:S05]  /*09e0*/  IADD3 R15, PT, PT, R14, R15, RZ ;  /* 0x0000000f0e0f7210 */ /* 0x001fca0007ffe0ff */
[----:B------:R-:W-:Y:S04]  /*09f0*/  STS [R12], R15 ;  /* 0x0000000f0c007388 */ /* 0x000fe80000000800 */
[----:B------:R-:W-:Y:S04]  /*0a00*/  LDS R14, [R2+0x400] ;  /* 0x00040000020e7984 */ /* 0x000fe80000000800 */
[----:B------:R-:W0:Y:S02]  /*0a10*/  LDS R17, [R11+0x400] ;  /* 0x000400000b117984 */ /* 0x000e240000000800 */
[----:B0-----:R-:W-:-:S05]  /*0a20*/  FADD R14, R14, R17 ;  /* 0x000000110e0e7221 */ /* 0x001fca0000000000 */
[----:B------:R-:W-:Y:S04]  /*0a30*/  STS [R11+0x400], R14 ;  /* 0x0004000e0b007388 */ /* 0x000fe80000000800 */
[----:B------:R-:W-:Y:S04]  /*0a40*/  LDS R16, [R13+0x400] ;  /* 0x000400000d107984 */ /* 0x000fe80000000800 */
[----:B------:R-:W0:Y:S02]  /*0a50*/  LDS R17, [R12+0x400] ;  /* 0x000400000c117984 */ /* 0x000e240000000800 */
[----:B0-----:R-:W-:-:S05]  /*0a60*/  IMAD.IADD R17, R16, 0x1, R17 ;  /* 0x0000000110117824 */ /* 0x001fca00078e0211 */
[----:B------:R-:W-:Y:S04]  /*0a70*/  STS [R12+0x400], R17 ;  /* 0x000400110c007388 */ /* 0x000fe80000000800 */
[----:B------:R-:W-:Y:S04]  /*0a80*/  LDS R16, [R2+0x800] ;  /* 0x0008000002107984 */ /* 0x000fe80000000800 */
[----:B------:R-:W0:Y:S02]  /*0a90*/  LDS R19, [R11+0x800] ;  /* 0x000800000b137984 */ /* 0x000e240000000800 */
[----:B0-----:R-:W-:-:S05]  /*0aa0*/  FADD R16, R16, R19 ;  /* 0x0000001310107221 */ /* 0x001fca0000000000 */
[----:B------:R-:W-:Y:S04]  /*0ab0*/  STS [R11+0x800], R16 ;  /* 0x000800100b007388 */ /* 0x000fe80000000800 */
[----:B------:R-:W-:Y:S04]  /*0ac0*/  LDS R15, [R13+0x800] ;  /* 0x000800000d0f7984 */ /* 0x000fe80000000800 */
[----:B------:R-:W0:Y:S02]  /*0ad0*/  LDS R18, [R12+0x800] ;  /* 0x000800000c127984 */ /* 0x000e240000000800 */
[----:B0-----:R-:W-:-:S05]  /*0ae0*/  IADD3 R15, PT, PT, R15, R18, RZ ;  /* 0x000000120f0f7210 */ /* 0x001fca0007ffe0ff */
[----:B------:R-:W-:Y:S04]  /*0af0*/  STS [R12+0x800], R15 ;  /* 0x0008000f0c007388 */ /* 0x000fe80000000800 */
        /* <DEDUP_REMOVED lines=71> */
[----:B------:R0:W-:Y:S02]  /*0f70*/  STS [R12+0x2c00], R17 ;  /* 0x002c00110c007388 */ /* 0x0001e40000000800 */
.L_x_7:
[----:B------:R-:W-:Y:S05]  /*0f80*/  BSYNC.RECONVERGENT B0 ;  /* 0x0000000000007941 */ /* 0x000fea0003800200 */
.L_x_6:
[----:B------:R-:W-:Y:S01]  /*0f90*/  BAR.SYNC.DEFER_BLOCKING 0x0 ;  /* 0x0000000000007b1d */ /* 0x000fe20000010000 */
[----:B------:R-:W-:Y:S02]  /*0fa0*/  ISETP.GT.U32.AND P0, PT, R7, 0x3, PT ;  /* 0x000000030700780c */ /* 0x000fe40003f04070 */
[----:B------:R-:W-:-:S11]  /*0fb0*/  MOV R7, R3 ;  /* 0x0000000300077202 */ /* 0x000fd60000000f00 */
[----:B------:R-:W-:Y:S05]  /*0fc0*/  @P0 BRA `(.L_x_8) ;  /* 0xfffffff400dc0947 */ /* 0x000fea000383ffff */
.L_x_5:
[----:B------:R-:W-:-:S13]  /*0fd0*/  ISETP.NE.AND P0, PT, R0, RZ, PT ;  /* 0x000000ff0000720c */ /* 0x000fda0003f05270 */
[----:B------:R-:W-:Y:S05]  /*0fe0*/  @P0 EXIT ;  /* 0x000000000000094d */ /* 0x000fea0003800000 */
[----:B------:R-:W1:Y:S01]  /*0ff0*/  S2UR UR5, SR_CgaCtaId ;  /* 0x00000000000579c3 */ /* 0x000e620000008800 */
[----:B------:R-:W-:-:S07]  /*1000*/  UMOV UR4, 0x400 ;  /* 0x0000040000047882 */ /* 0x000fce0000000000 */
[----:B0-----:R-:W0:Y:S08]  /*1010*/  LDC.64 R4, c[0x0][0x390] ;  /* 0x0000e400ff047b82 */ /* 0x001e300000000a00 */
[----:B------:R-:W2:Y:S01]  /*1020*/  LDC.64 R6, c[0x0][0x398] ;  /* 0x0000e600ff067b82 */ /* 0x000ea20000000a00 */
[----:B-1----:R-:W-:-:S07]  /*1030*/  ULEA UR8, UR5, UR4, 0x18 ;  /* 0x0000000405087291 */ /* 0x002fce000f8ec0ff */
[----:B------:R-:W1:Y:S01]  /*1040*/  LDC.64 R12, c[0x0][0x3a0] ;  /* 0x0000e800ff0c7b82 */ /* 0x000e620000000a00 */
[----:B------:R-:W3:Y:S01]  /*1050*/  LDCU.128 UR4, c[0x0][0x3c0] ;  /* 0x00007800ff0477ac */ /* 0x000ee20008000c00 */
[----:B------:R-:W4:Y:S04]  /*1060*/  LDS R2, [UR8] ;  /* 0x00000008ff027984 */ /* 0x000f280008000800 */
[----:B------:R-:W5:Y:S04]  /*1070*/  LDS R11, [UR8+0x400] ;  /* 0x00040008ff0b7984 */ /* 0x000f680008000800 */
[----:B------:R-:W-:Y:S04]  /*1080*/  LDS R17, [UR8+0x800] ;  /* 0x00080008ff117984 */ /* 0x000fe80008000800 */
[----:B------:R-:W-:Y:S04]  /*1090*/  LDS R20, [UR8+0x1000] ;  /* 0x00100008ff147984 */ /* 0x000fe80008000800 */
[----:B------:R-:W3:Y:S04]  /*10a0*/  LDS R22, [UR8+0x1800] ;  /* 0x00180008ff167984 */ /* 0x000ee80008000800 */
[----:B------:R-:W3:Y:S04]  /*10b0*/  LDS R27, [UR8+0xc00] ;  /* 0x000c0008ff1b7984 */ /* 0x000ee80008000800 */
[----:B------:R-:W3:Y:S01]  /*10c0*/  LDS R29, [UR8+0x1400] ;  /* 0x00140008ff1d7984 */ /* 0x000ee20008000800 */
[----:B------:R-:W3:Y:S03]  /*10d0*/  LDC.64 R24, c[0x0][0x3c0] ;  /* 0x0000f000ff187b82 */ /* 0x000ee60000000a00 */
[----:B------:R-:W3:Y:S04]  /*10e0*/  LDS R0, [UR8+0x1c00] ;  /* 0x001c0008ff007984 */ /* 0x000ee80008000800 */
[----:B------:R-:W-:Y:S04]  /*10f0*/  LDS R10, [UR8+0x2000] ;  /* 0x00200008ff0a7984 */ /* 0x000fe80008000800 */
[----:B------:R-:W-:Y:S01]  /*1100*/  LDS R21, [UR8+0x4c00] ;  /* 0x004c0008ff157984 */ /* 0x000fe20008000800 */
[----:B----4-:R-:W0:Y:S03]  /*1110*/  F2F.F64.F32 R2, R2 ;  /* 0x0000000200027310 */ /* 0x010e260000201800 */
[----:B------:R-:W-:Y:S04]  /*1120*/  LDS R26, [UR8+0x2800] ;  /* 0x00280008ff1a7984 */ /* 0x000fe80008000800 */
[----:B------:R-:W-:Y:S04]  /*1130*/  LDS R28, [UR8+0x5400] ;  /* 0x00540008ff1c7984 */ /* 0x000fe80008000800 */
[----:B0-----:R0:W-:Y:S04]  /*1140*/  REDG.E.ADD.F64.RN.STRONG.GPU desc[UR10][R4.64], R2 ;  /* 0x00000002040079a6 */ /* 0x0011e8000c12ff0a */
[----:B--2---:R-:W2:Y:S02]  /*1150*/  LDG.E.64 R8, desc[UR10][R6.64] ;  /* 0x0000000a06087981 */ /* 0x004ea4000c1e1b00 */
[----:B--2---:R-:W5:Y:S02]  /*1160*/  F2F.F32.F64 R8, R8 ;  /* 0x0000000800087310 */ /* 0x004f640000301000 */
[----:B-----5:R-:W-:Y:S01]  /*1170*/  FMNMX R14, R8, R11, PT ;  /* 0x0000000b080e7209 */ /* 0x020fe20003800000 */
[----:B0-----:R-:W0:Y:S01]  /*1180*/  LDC.64 R4, c[0x0][0x3a8] ;  /* 0x0000ea00ff047b82 */ /* 0x001e220000000a00 */
[----:B------:R-:W2:Y:S04]  /*1190*/  LDS R11, [UR8+0x4800] ;  /* 0x00480008ff0b7984 */ /* 0x000ea80008000800 */
[----:B------:R-:W4:Y:S02]  /*11a0*/  F2F.F64.F32 R14, R14 ;  /* 0x0000000e000e7310 */ /* 0x000f240000201800 */
[----:B----4-:R4:W-:Y:S04]  /*11b0*/  STG.E.64 desc[UR10][R6.64], R14 ;  /* 0x0000000e06007986 */ /* 0x0109e8000c101b0a */
[----:B-1----:R-:W5:Y:S01]  /*11c0*/  LDG.E.64 R18, desc[UR10][R12.64] ;  /* 0x0000000a0c127981 */ /* 0x002f62000c1e1b00 */
[----:B------:R-:W1:Y:S01]  /*11d0*/  LDC.64 R8, c[0x0][0x3b8] ;  /* 0x0000ee00ff087b82 */ /* 0x000e620000000a00 */
[----:B---3--:R-:W-:Y:S01]  /*11e0*/  F2F.F64.F32 R22, R22 ;  /* 0x0000001600167310 */ /* 0x008fe20000201800 */
[----:B------:R-:W-:-:S02]  /*11f0*/  UIADD3 UR4, UP0, UPT, UR4, 0x8, URZ ;  /* 0x0000000804047890 */ /* 0x000fc4000ff1e0ff */
[----:B------:R-:W-:Y:S02]  /*1200*/  UIADD3 UR6, UP1, UPT, UR6, 0x4, URZ ;  /* 0x0000000406067890 */ /* 0x000fe4000ff3e0ff */
[----:B------:R-:W-:Y:S02]  /*1210*/  UIADD3.X UR5, UPT, UPT, URZ, UR5, URZ, UP0, !UPT ;  /* 0x00000005ff057290 */ /* 0x000fe400087fe4ff */
[----:B------:R-:W2:Y:S01]  /*1220*/  LDC.64 R2, c[0x0][0x3c8] ;  /* 0x0000f200ff027b82 */ /* 0x000ea20000000a00 */
[----:B----4-:R3:W-:Y:S01]  /*1230*/  F2F.F64.F32 R14, R20 ;  /* 0x00000014000e7310 */ /* 0x0107e20000201800 */
[----:B------:R-:W-:-:S06]  /*1240*/  UIADD3.X UR7, UPT, UPT, URZ, UR7, URZ, UP1, !UPT ;  /* 0x00000007ff077290 */ /* 0x000fcc0008ffe4ff */
[----:B------:R-:W4:Y:S01]  /*1250*/  LDC.64 R6, c[0x0][0x3b0] ;  /* 0x0000ec00ff067b82 */ /* 0x000f220000000a00 */
[----:B---3--:R-:W-:Y:S01]  /*1260*/  LDS R20, [UR8+0x4000] ;  /* 0x00400008ff147984 */ /* 0x008fe20008000800 */
[----:B-----5:R3:W5:Y:S03]  /*1270*/  F2F.F32.F64 R18, R18 ;  /* 0x0000001200127310 */ /* 0x0207660000301000 */
[----:B---3--:R-:W3:Y:S01]  /*1280*/  LDS R19, [UR8+0x2400] ;  /* 0x00240008ff137984 */ /* 0x008ee20008000800 */
[----:B-----5:R-:W-:-:S03]  /*1290*/  FMNMX R17, R18, R17, !PT ;  /* 0x0000001112117209 */ /* 0x020fc60007800000 */
[----:B------:R-:W-:Y:S03]  /*12a0*/  LDS R18, [UR8+0x3c00] ;  /* 0x003c0008ff127984 */ /* 0x000fe60008000800 */
[----:B------:R-:W5:Y:S02]  /*12b0*/  F2F.F64.F32 R16, R17 ;  /* 0x0000001100107310 */ /* 0x000f640000201800 */
[----:B-----5:R-:W-:Y:S04]  /*12c0*/  STG.E.64 desc[UR10][R12.64], R16 ;  /* 0x000000100c007986 */ /* 0x020fe8000c101b0a */
[----:B0-----:R-:W-:Y:S04]  /*12d0*/  REDG.E.ADD.STRONG.GPU desc[UR10][R4.64], R27 ;  /* 0x0000001b0400798e */ /* 0x001fe8000c12e10a */
[----:B----4-:R0:W-:Y:S04]  /*12e0*/  REDG.E.ADD.F64.RN.STRONG.GPU desc[UR10][R6.64], R14 ;  /* 0x0000000e060079a6 */ /* 0x0101e8000c12ff0a */
[----:B-1----:R1:W-:Y:S04]  /*12f0*/  REDG.E.ADD.STRONG.GPU desc[UR10][R8.64], R29 ;  /* 0x0000001d0800798e */ /* 0x0023e8000c12e10a */
[----:B------:R-:W-:Y:S04]  /*1300*/  REDG.E.ADD.F64.RN.STRONG.GPU desc[UR10][R24.64], R22 ;  /* 0x00000016180079a6 */ /* 0x000fe8000c12ff0a */
[----:B------:R-:W-:Y:S04]  /*1310*/  LDS R23, [UR8+0x2c00] ;  /* 0x002c0008ff177984 */ /* 0x000fe80008000800 */
[----:B------:R-:W4:Y:S04]  /*1320*/  LDS R13, [UR8+0x5000] ;  /* 0x00500008ff0d7984 */ /* 0x000f280008000800 */
[----:B------:R-:W5:Y:S04]  /*1330*/  LDS R12, [UR8+0x3000] ;  /* 0x00300008ff0c7984 */ /* 0x000f680008000800 */
[----:B------:R-:W-:Y:S04]  /*1340*/  LDS R17, [UR8+0x3400] ;  /* 0x00340008ff117984 */ /* 0x000fe80008000800 */
[----:B------:R-:W-:Y:S01]  /*1350*/  LDS R16, [UR8+0x3800] ;  /* 0x00380008ff107984 */ /* 0x000fe20008000800 */
[----:B0-----:R0:W3:Y:S03]  /*1360*/  F2F.F64.F32 R14, R0 ;  /* 0x00000000000e7310 */ /* 0x0010e60000201800 */
[----:B------:R-:W-:Y:S04]  /*1370*/  LDS R22, [UR8+0x4400] ;  /* 0x00440008ff167984 */ /* 0x000fe80008000800 */
[----:B------:R-:W5:Y:S04]  /*1380*/  LDS R24, [UR8+0x5800] ;  /* 0x00580008ff187984 */ /* 0x000f680008000800 */
[----:B------:R-:W5:Y:S04]  /*1390*/  LDS R25, [UR8+0x5c00] ;  /* 0x005c0008ff197984 */ /* 0x000f680008000800 */
[----:B------:R-:W5:Y:S01]  /*13a0*/  LDS R5, [UR8+0x6000] ;  /* 0x00600008ff057984 */ /* 0x000f620008000800 */
[----:B-1----:R-:W-:-:S03]  /*13b0*/  IMAD.U32 R8, RZ, RZ, UR4 ;  /* 0x00000004ff087e24 */ /* 0x002fc6000f8e00ff */
[----:B------:R-:W1:Y:S01]  /*13c0*/  LDS R4, [UR8+0x6400] ;  /* 0x00640008ff047984 */ /* 0x000e620008000800 */
[----:B------:R-:W-:-:S03]  /*13d0*/  IMAD.U32 R9, RZ, RZ, UR5 ;  /* 0x00000005ff097e24 */ /* 0x000fc6000f8e00ff */
[----:B--2---:R2:W-:Y:S01]  /*13e0*/  REDG.E.ADD.STRONG.GPU desc[UR10][R2.64], R11 ;  /* 0x0000000b0200798e */ /* 0x0045e2000c12e10a */
[----:B------:R-:W-:Y:S02]  /*13f0*/  MOV R6, UR6 ;  /* 0x0000000600067c02 */ /* 0x000fe40008000f00 */
[----:B------:R-:W-:Y:S01]  /*1400*/  MOV R7, UR7 ;  /* 0x0000000700077c02 */ /* 0x000fe20008000f00 */
[----:B------:R-:W1:Y:S04]  /*1410*/  LDS R3, [UR8+0x6800] ;  /* 0x00680008ff037984 */ /* 0x000e680008000800 */
[----:B------:R-:W1:Y:S01]  /*1420*/  LDS R2, [UR8+0x6c00] ;  /* 0x006c0008ff027984 */ /* 0x000e620008000800 */
[----:B--2---:R-:W2:Y:S03]  /*1430*/  F2F.F64.F32 R10, R10 ;  /* 0x0000000a000a7310 */ /* 0x004ea60000201800 */
[----:B0-----:R-:W0:Y:S04]  /*1440*/  LDS R0, [UR8+0x7000] ;  /* 0x00700008ff007984 */ /* 0x001e280008000800 */
[----:B---3--:R3:W-:Y:S04]  /*1450*/  REDG.E.ADD.F64.RN.STRONG.GPU desc[UR10][R8.64], R14 ;  /* 0x0000000e080079a6 */ /* 0x0087e8000c12ff0a */
[----:B------:R-:W0:Y:S01]  /*1460*/  LDS R29, [UR8+0x7400] ;  /* 0x00740008ff1d7984 */ /* 0x000e220008000800 */
[----:B------:R-:W-:Y:S03]  /*1470*/  F2F.F64.F32 R26, R26 ;  /* 0x0000001a001a7310 */ /* 0x000fe60000201800 */
[----:B------:R-:W-:Y:S04]  /*1480*/  REDG.E.ADD.STRONG.GPU desc[UR10][R6.64], R21 ;  /* 0x000000150600798e */ /* 0x000fe8000c12e10a */
[----:B--2---:R2:W-:Y:S01]  /*1490*/  REDG.E.ADD.F64.RN.STRONG.GPU desc[UR10][R8.64+0x8], R10 ;  /* 0x0000080a080079a6 */ /* 0x0045e2000c12ff0a */
[----:B---3--:R-:W3:Y:S03]  /*14a0*/  F2F.F64.F32 R14, R19 ;  /* 0x00000013000e7310 */ /* 0x008ee60000201800 */
[----:B----4-:R5:W-:Y:S05]  /*14b0*/  REDG.E.ADD.STRONG.GPU desc[UR10][R6.64+0x4], R13 ;  /* 0x0000040d0600798e */ /* 0x010bea000c12e10a */
[----:B--2---:R-:W2:Y:S01]  /*14c0*/  F2F.F64.F32 R10, R23 ;  /* 0x00000017000a7310 */ /* 0x004ea20000201800 */
[----:B---3--:R3:W-:Y:S04]  /*14d0*/  REDG.E.ADD.F64.RN.STRONG.GPU desc[UR10][R8.64+0x10], R14 ;  /* 0x0000100e080079a6 */ /* 0x0087e8000c12ff0a */
[----:B------:R-:W-:Y:S03]  /*14e0*/  REDG.E.ADD.STRONG.GPU desc[UR10][R6.64+0x8], R28 ;  /* 0x0000081c0600798e */ /* 0x000fe6000c12e10a */
[----:B-----5:R-:W4:Y:S01]  /*14f0*/  F2F.F64.F32 R12, R12 ;  /* 0x0000000c000c7310 */ /* 0x020f220000201800 */
[----:B------:R-:W-:Y:S04]  /*1500*/  REDG.E.ADD.F64.RN.STRONG.GPU desc[UR10][R8.64+0x18], R26 ;  /* 0x0000181a080079a6 */ /* 0x000fe8000c12ff0a */
[----:B------:R-:W-:Y:S03]  /*1510*/  REDG.E.ADD.STRONG.GPU desc[UR10][R6.64+0xc], R24 ;  /* 0x00000c180600798e */ /* 0x000fe6000c12e10a */
[----:B---3--:R-:W3:Y:S01]  /*1520*/  F2F.F64.F32 R14, R17 ;  /* 0x00000011000e7310 */ /* 0x008ee20000201800 */
[----:B--2---:R-:W-:Y:S04]  /*1530*/  REDG.E.ADD.F64.RN.STRONG.GPU desc[UR10][R8.64+0x20], R10 ;  /* 0x0000200a080079a6 */ /* 0x004fe8000c12ff0a */
[----:B------:R-:W-:Y:S03]  /*1540*/  REDG.E.ADD.STRONG.GPU desc[UR10][R6.64+0x10], R25 ;  /* 0x000010190600798e */ /* 0x000fe6000c12e10a */
[----:B------:R-:W2:Y:S01]  /*1550*/  F2F.F64.F32 R16, R16 ;  /* 0x0000001000107310 */ /* 0x000ea20000201800 */
[----:B----4-:R-:W-:Y:S04]  /*1560*/  REDG.E.ADD.F64.RN.STRONG.GPU desc[UR10][R8.64+0x28], R12 ;  /* 0x0000280c080079a6 */ /* 0x010fe8000c12ff0a */
[----:B------:R-:W-:Y:S03]  /*1570*/  REDG.E.ADD.STRONG.GPU desc[UR10][R6.64+0x14], R5 ;  /* 0x000014050600798e */ /* 0x000fe6000c12e10a */
[----:B------:R-:W4:Y:S01]  /*1580*/  F2F.F64.F32 R18, R18 ;  /* 0x0000001200127310 */ /* 0x000f220000201800 */
[----:B---3--:R-:W-:Y:S04]  /*1590*/  REDG.E.ADD.F64.RN.STRONG.GPU desc[UR10][R8.64+0x30], R14 ;  /* 0x0000300e080079a6 */ /* 0x008fe8000c12ff0a */
[----:B-1----:R-:W-:Y:S03]  /*15a0*/  REDG.E.ADD.STRONG.GPU desc[UR10][R6.64+0x18], R4 ;  /* 0x000018040600798e */ /* 0x002fe6000c12e10a */
[----:B------:R-:W1:Y:S01]  /*15b0*/  F2F.F64.F32 R20, R20 ;  /* 0x0000001400147310 */ /* 0x000e620000201800 */
[----:B--2---:R-:W-:Y:S04]  /*15c0*/  REDG.E.ADD.F64.RN.STRONG.GPU desc[UR10][R8.64+0x38], R16 ;  /* 0x00003810080079a6 */ /* 0x004fe8000c12ff0a */
[----:B------:R-:W-:Y:S03]  /*15d0*/  REDG.E.ADD.STRONG.GPU desc[UR10][R6.64+0x1c], R3 ;  /* 0x00001c030600798e */ /* 0x000fe6000c12e10a */
[----:B------:R-:W2:Y:S01]  /*15e0*/  F2F.F64.F32 R22, R22 ;  /* 0x0000001600167310 */ /* 0x000ea20000201800 */
[----:B----4-:R-:W-:Y:S04]  /*15f0*/  REDG.E.ADD.F64.RN.STRONG.GPU desc[UR10][R8.64+0x40], R18 ;  /* 0x00004012080079a6 */ /* 0x010fe8000c12ff0a */
[----:B------:R-:W-:Y:S04]  /*1600*/  REDG.E.ADD.STRONG.GPU desc[UR10][R6.64+0x20], R2 ;  /* 0x000020020600798e */ /* 0x000fe8000c12e10a */
[----:B-1----:R-:W-:Y:S04]  /*1610*/  REDG.E.ADD.F64.RN.STRONG.GPU desc[UR10][R8.64+0x48], R20 ;  /* 0x00004814080079a6 */ /* 0x002fe8000c12ff0a */
[----:B0-----:R-:W-:Y:S04]  /*1620*/  REDG.E.ADD.STRONG.GPU desc[UR10][R6.64+0x24], R0 ;  /* 0x000024000600798e */ /* 0x001fe8000c12e10a */
[----:B--2---:R-:W-:Y:S04]  /*1630*/  REDG.E.ADD.F64.RN.STRONG.GPU desc[UR10][R8.64+0x50], R22 ;  /* 0x00005016080079a6 */ /* 0x004fe8000c12ff0a */
[----:B------:R-:W-:Y:S01]  /*1640*/  REDG.E.ADD.STRONG.GPU desc[UR10][R6.64+0x28], R29 ;  /* 0x0000281d0600798e */ /* 0x000fe2000c12e10a */
[----:B------:R-:W-:Y:S05]  /*1650*/  EXIT ;  /* 0x000000000000794d */ /* 0x000fea0003800000 */
.L_x_9:
[----:B------:R-:W-:-:S00]  /*1660*/  BRA `(.L_x_9) ;  /* 0xfffffffc00fc7947 */ /* 0x000fc0000383ffff */
[----:B------:R-:W-:-:S00]  /*1670*/  NOP ;  /* 0x0000000000007918 */ /* 0x000fc00000000000 */
        /* <DEDUP_REMOVED lines=8> */
.L_x_10:


//--------------------- .nv.shared._Z23process_weather_recordsP13WeatherRecordiPdS1_S1_PiS1_S2_S1_S2_ --------------------------
	.section	.nv.shared._Z23process_weather_recordsP13WeatherRecordiPdS1_S1_PiS1_S2_S1_S2_,"aw",@nobits
	.sectionflags	@""
	.align	4
.nv.shared._Z23process_weather_recordsP13WeatherRecordiPdS1_S1_PiS1_S2_S1_S2_:
	.zero		31744


//--------------------- .nv.shared.reserved.0     --------------------------
	.section	.nv.shared.reserved.0,"aw",@nobits
	.weak		__nv_reservedSMEM_offset_0_alias
	.size		__nv_reservedSMEM_offset_0_alias, 0, 64
	.other		__nv_reservedSMEM_offset_0_alias,@"STO_CUDA_RESERVED_SHARED STV_DEFAULT"
__nv_reservedSMEM_offset_0_alias:
	.zero		0
	.zero		64


//--------------------- .nv.constant0._Z23process_weather_recordsP13WeatherRecordiPdS1_S1_PiS1_S2_S1_S2_ --------------------------
	.section	.nv.constant0._Z23process_weather_recordsP13WeatherRecordiPdS1_S1_PiS1_S2_S1_S2_,"a",@progbits
	.sectionflags	@""
	.align	4
.nv.constant0._Z23process_weather_recordsP13WeatherRecordiPdS1_S1_PiS1_S2_S1_S2_:
	.zero		976


//--------------------- SYMBOLS --------------------------

	.type		.nv.reservedSmem.offset0,@object
	.size		.nv.reservedSmem.offset0,0x4
	.type		.nv.reservedSmem.cap,@object
	.size		.nv.reservedSmem.cap,0x4
